	.headerflags	@"EF_CUDA_TEXMODE_UNIFIED EF_CUDA_64BIT_ADDRESS EF_CUDA_ACCELERATORS EF_CUDA_SM90 EF_CUDA_VIRTUAL_SM(EF_CUDA_SM90)"
	.elftype	@"ET_EXEC"


//--------------------- .nv.info                  --------------------------
	.section	.nv.info,"",@"SHT_CUDA_INFO"
	.align	4


	//----- nvinfo : EIATTR_REGCOUNT
	.align		4
        /*0000*/ 	.byte	0x04, 0x2f
        /*0002*/ 	.short	(.L_1 - .L_0)
	.align		4
.L_0:
        /*0004*/ 	.word	index@(triton_poi_fused_add_mul_3)
        /*0008*/ 	.word	0x00000012


	//----- nvinfo : EIATTR_MIN_STACK_SIZE
	.align		4
.L_1:
        /*000c*/ 	.byte	0x04, 0x12
        /*000e*/ 	.short	(.L_3 - .L_2)
	.align		4
.L_2:
        /*0010*/ 	.word	index@(triton_poi_fused_add_mul_3)
        /*0014*/ 	.word	0x00000000


	//----- nvinfo : EIATTR_FRAME_SIZE
	.align		4
.L_3:
        /*0018*/ 	.byte	0x04, 0x11
        /*001a*/ 	.short	(.L_5 - .L_4)
	.align		4
.L_4:
        /*001c*/ 	.word	index@(triton_poi_fused_add_mul_3)
        /*0020*/ 	.word	0x00000000


	//----- nvinfo : EIATTR_MIN_STACK_SIZE
	.align		4
.L_5:
        /*0024*/ 	.byte	0x04, 0x12
        /*0026*/ 	.short	(.L_7 - .L_6)
	.align		4
.L_6:
        /*0028*/ 	.word	index@(triton_poi_fused_add_mul_3)
        /*002c*/ 	.word	0x00000000
.L_7:


//--------------------- .nv.info.triton_poi_fused_add_mul_3 --------------------------
	.section	.nv.info.triton_poi_fused_add_mul_3,"",@"SHT_CUDA_INFO"
	.sectionflags	@""
	.align	4


	//----- nvinfo : EIATTR_CUDA_API_VERSION
	.align		4
        /*0000*/ 	.byte	0x04, 0x37
        /*0002*/ 	.short	(.L_9 - .L_8)
.L_8:
        /*0004*/ 	.word	0x0000007c


	//----- nvinfo : EIATTR_KPARAM_INFO
	.align		4
.L_9:
        /*0008*/ 	.byte	0x04, 0x17
        /*000a*/ 	.short	(.L_11 - .L_10)
.L_10:
        /*000c*/ 	.word	0x00000000
        /*0010*/ 	.short	0x0004
        /*0012*/ 	.short	0x0020
        /*0014*/ 	.byte	0x00, 0xf0, 0x11, 0x00


	//----- nvinfo : EIATTR_KPARAM_INFO
	.align		4
.L_11:
        /*0018*/ 	.byte	0x04, 0x17
        /*001a*/ 	.short	(.L_13 - .L_12)
.L_12:
        /*001c*/ 	.word	0x00000000
        /*0020*/ 	.short	0x0003
        /*0022*/ 	.short	0x0018
        /*0024*/ 	.byte	0x00, 0xf4, 0x21, 0x00


	//----- nvinfo : EIATTR_KPARAM_INFO
	.align		4
.L_13:
        /*0028*/ 	.byte	0x04, 0x17
        /*002a*/ 	.short	(.L_15 - .L_14)
.L_14:
        /*002c*/ 	.word	0x00000000
        /*0030*/ 	.short	0x0002
        /*0032*/ 	.short	0x0010
        /*0034*/ 	.byte	0x00, 0xf4, 0x21, 0x00


	//----- nvinfo : EIATTR_KPARAM_INFO
	.align		4
.L_15:
        /*0038*/ 	.byte	0x04, 0x17
        /*003a*/ 	.short	(.L_17 - .L_16)
.L_16:
        /*003c*/ 	.word	0x00000000
        /*0040*/ 	.short	0x0001
        /*0042*/ 	.short	0x0008
        /*0044*/ 	.byte	0x00, 0xf4, 0x21, 0x00


	//----- nvinfo : EIATTR_KPARAM_INFO
	.align		4
.L_17:
        /*0048*/ 	.byte	0x04, 0x17
        /*004a*/ 	.short	(.L_19 - .L_18)
.L_18:
        /*004c*/ 	.word	0x00000000
        /*0050*/ 	.short	0x0000
        /*0052*/ 	.short	0x0000
        /*0054*/ 	.byte	0x00, 0xf4, 0x21, 0x00


	//----- nvinfo : EIATTR_SPARSE_MMA_MASK
	.align		4
.L_19:
        /*0058*/ 	.byte	0x03, 0x50
        /*005a*/ 	.short	0x0000


	//----- nvinfo : EIATTR_MAXREG_COUNT
	.align		4
        /*005c*/ 	.byte	0x03, 0x1b
        /*005e*/ 	.short	0x00ff


	//----- nvinfo : EIATTR_EXIT_INSTR_OFFSETS
	.align		4
        /*0060*/ 	.byte	0x04, 0x1c
        /*0062*/ 	.short	(.L_21 - .L_20)


	//   ....[0]....
.L_20:
        /*0064*/ 	.word	0x00000260


	//   ....[1]....
        /*0068*/ 	.word	0x00000280


	//----- nvinfo : EIATTR_REQNTID
	.align		4
.L_21:
        /*006c*/ 	.byte	0x04, 0x10
        /*006e*/ 	.short	(.L_23 - .L_22)
.L_22:
        /*0070*/ 	.word	0x00000080
        /*0074*/ 	.word	0x00000001
        /*0078*/ 	.word	0x00000001


	//----- nvinfo : EIATTR_CBANK_PARAM_SIZE
	.align		4
.L_23:
        /*007c*/ 	.byte	0x03, 0x19
        /*007e*/ 	.short	0x0024


	//----- nvinfo : EIATTR_PARAM_CBANK
	.align		4
        /*0080*/ 	.byte	0x04, 0x0a
        /*0082*/ 	.short	(.L_25 - .L_24)
	.align		4
.L_24:
        /*0084*/ 	.word	index@(.nv.constant0.triton_poi_fused_add_mul_3)
        /*0088*/ 	.short	0x0210
        /*008a*/ 	.short	0x0024


	//----- nvinfo : EIATTR_SW_WAR
	.align		4
.L_25:
        /*008c*/ 	.byte	0x04, 0x36
        /*008e*/ 	.short	(.L_27 - .L_26)
.L_26:
        /*0090*/ 	.word	0x00000008
.L_27:


//--------------------- .nv.callgraph             --------------------------
	.section	.nv.callgraph,"",@"SHT_CUDA_CALLGRAPH"
	.align	4
	.sectionentsize	8
	.align		4
        /*0000*/ 	.word	0x00000000
	.align		4
        /*0004*/ 	.word	0xffffffff
	.align		4
        /*0008*/ 	.word	0x00000000
	.align		4
        /*000c*/ 	.word	0xfffffffe
	.align		4
        /*0010*/ 	.word	0x00000000
	.align		4
        /*0014*/ 	.word	0xfffffffd
	.align		4
        /*0018*/ 	.word	0x00000000
	.align		4
        /*001c*/ 	.word	0xfffffffc


//--------------------- .text.triton_poi_fused_add_mul_3 --------------------------
	.section	.text.triton_poi_fused_add_mul_3,"ax",@progbits
	.align	128
        .global         triton_poi_fused_add_mul_3
        .type           triton_poi_fused_add_mul_3,@function
        .size           triton_poi_fused_add_mul_3,(.L_x_1 - triton_poi_fused_add_mul_3)
        .other          triton_poi_fused_add_mul_3,@"STO_CUDA_ENTRY STV_DEFAULT"
triton_poi_fused_add_mul_3:
.text.triton_poi_fused_add_mul_3:
[----:B------:R-:W0:Y:S02]  /*0000*/  LDC R1, c[0x0][0x28] ;  /* 0x00000a00ff017b82 */ /* 0x000e240000000800 */
[----:B------:R-:W1:Y:S01]  /*0010*/  S2R R9, SR_TID.X ;  /* 0x0000000000097919 */ /* 0x000e620000002100 */
[----:B------:R-:W2:Y:S01]  /*0020*/  LDC.64 R6, c[0x0][0x218] ;  /* 0x00008600ff067b82 */ /* 0x000ea20000000a00 */
[----:B------:R-:W-:Y:S01]  /*0030*/  IMAD.MOV.U32 R15, RZ, RZ, RZ ;  /* 0x000000ffff0f7224 */ /* 0x000fe200078e00ff */
[----:B------:R-:W-:Y:S01]  /*0040*/  ULDC.64 UR4, c[0x0][0x208] ;  /* 0x0000820000047ab9 */ /* 0x000fe20000000a00 */
[----:B------:R-:W3:Y:S01]  /*0050*/  S2R R0, SR_CTAID.X ;  /* 0x0000000000007919 */ /* 0x000ee20000002500 */
[----:B-1----:R-:W-:Y:S02]  /*0060*/  LOP3.LUT R9, R9, 0x7f, RZ, 0xc0, !PT ;  /* 0x0000007f09097812 */ /* 0x002fe400078ec0ff */
[----:B---3--:R-:W-:-:S03]  /*0070*/  SHF.R.S32.HI R2, RZ, 0x18, R0 ;  /* 0x00000018ff027819 */ /* 0x008fc60000011400 */
[----:B------:R-:W-:Y:S01]  /*0080*/  IMAD R9, R0, 0x80, R9 ;  /* 0x0000008000097824 */ /* 0x000fe200078e0209 */
[----:B------:R-:W-:-:S03]  /*0090*/  SGXT R0, R2, 0x1 ;  /* 0x000000010200781a */ /* 0x000fc60000000200 */
[C---:B--2---:R-:W-:Y:S01]  /*00a0*/  IMAD.WIDE R6, R9.reuse, 0x4, R6 ;  /* 0x0000000409067825 */ /* 0x044fe200078e0206 */
[----:B------:R-:W1:Y:S01]  /*00b0*/  LDC.64 R2, c[0x0][0x220] ;  /* 0x00008800ff027b82 */ /* 0x000e620000000a00 */
[----:B------:R-:W-:Y:S02]  /*00c0*/  ISETP.GE.AND P0, PT, R9, 0x100, PT ;  /* 0x000001000900780c */ /* 0x000fe40003f06270 */
[CC--:B------:R-:W-:Y:S02]  /*00d0*/  LEA.HI R4, R0.reuse, R9.reuse, RZ, 0x4 ;  /* 0x0000000900047211 */ /* 0x0c0fe400078f20ff */
[CC--:B------:R-:W-:Y:S02]  /*00e0*/  LEA.HI R8, R0.reuse, R9.reuse, RZ, 0x2 ;  /* 0x0000000900087211 */ /* 0x0c0fe400078f10ff */
[----:B------:R-:W-:Y:S02]  /*00f0*/  SHF.R.S32.HI R10, RZ, 0x4, R4 ;  /* 0x00000004ff0a7819 */ /* 0x000fe40000011404 */
[----:B------:R-:W-:Y:S01]  /*0100*/  LEA.HI R0, R0, R9, RZ, 0x6 ;  /* 0x0000000900007211 */ /* 0x000fe200078f30ff */
[----:B------:R-:W2:Y:S01]  /*0110*/  LDC.64 R4, c[0x0][0x210] ;  /* 0x00008400ff047b82 */ /* 0x000ea20000000a00 */
[----:B------:R-:W-:-:S02]  /*0120*/  SHF.R.S32.HI R11, RZ, 0x2, R8 ;  /* 0x00000002ff0b7819 */ /* 0x000fc40000011408 */
[----:B------:R-:W-:Y:S02]  /*0130*/  LEA.HI R12, R10, R10, RZ, 0x2 ;  /* 0x0000000a0a0c7211 */ /* 0x000fe400078f10ff */
[----:B------:R-:W-:Y:S02]  /*0140*/  LOP3.LUT R14, R0, 0xffffffc0, RZ, 0xc0, !PT ;  /* 0xffffffc0000e7812 */ /* 0x000fe400078ec0ff */
[----:B------:R-:W-:Y:S02]  /*0150*/  LOP3.LUT R8, R8, 0xfffffffc, RZ, 0xc0, !PT ;  /* 0xfffffffc08087812 */ /* 0x000fe400078ec0ff */
[----:B------:R-:W-:Y:S02]  /*0160*/  LEA.HI R0, R11, R11, RZ, 0x2 ;  /* 0x0000000b0b007211 */ /* 0x000fe400078f10ff */
[----:B------:R-:W-:Y:S02]  /*0170*/  LOP3.LUT R13, R12, 0x3ffffffc, RZ, 0xc0, !PT ;  /* 0x3ffffffc0c0d7812 */ /* 0x000fe400078ec0ff */
[----:B------:R-:W-:-:S02]  /*0180*/  IADD3 R8, R14, R9, -R8 ;  /* 0x000000090e087210 */ /* 0x000fc40007ffe808 */
[----:B------:R-:W-:Y:S01]  /*0190*/  LOP3.LUT R0, R0, 0xffffffc, RZ, 0xc0, !PT ;  /* 0x0ffffffc00007812 */ /* 0x000fe200078ec0ff */
[----:B------:R-:W-:-:S04]  /*01a0*/  IMAD.IADD R13, R10, 0x1, -R13 ;  /* 0x000000010a0d7824 */ /* 0x000fc800078e0a0d */
[----:B------:R-:W-:Y:S02]  /*01b0*/  IMAD.IADD R0, R11, 0x1, -R0 ;  /* 0x000000010b007824 */ /* 0x000fe400078e0a00 */
[----:B------:R-:W-:Y:S01]  /*01c0*/  IMAD R13, R13, 0x4, R8 ;  /* 0x000000040d0d7824 */ /* 0x000fe200078e0208 */
[----:B--2---:R-:W2:Y:S03]  /*01d0*/  LDG.E R4, desc[UR4][R4.64] ;  /* 0x0000000404047981 */ /* 0x004ea6000c1e1900 */
[----:B------:R-:W-:Y:S02]  /*01e0*/  IMAD R11, R0, 0x10, R13 ;  /* 0x00000010000b7824 */ /* 0x000fe400078e020d */
[----:B------:R-:W-:Y:S02]  /*01f0*/  IMAD.MOV.U32 R13, RZ, RZ, RZ ;  /* 0x000000ffff0d7224 */ /* 0x000fe400078e00ff */
[----:B-1----:R-:W-:-:S02]  /*0200*/  IMAD.WIDE R2, R11, 0x4, R2 ;  /* 0x000000040b027825 */ /* 0x002fc400078e0202 */
[----:B------:R-:W1:Y:S02]  /*0210*/  LDC.64 R10, c[0x0][0x228] ;  /* 0x00008a00ff0a7b82 */ /* 0x000e640000000a00 */
[----:B------:R-:W2:Y:S04]  /*0220*/  @!P0 LDG.E R13, desc[UR4][R6.64] ;  /* 0x00000004060d8981 */ /* 0x000ea8000c1e1900 */
[----:B------:R-:W2:Y:S01]  /*0230*/  @!P0 LDG.E R15, desc[UR4][R2.64] ;  /* 0x00000004020f8981 */ /* 0x000ea2000c1e1900 */
[----:B-1----:R-:W-:-:S04]  /*0240*/  IMAD.WIDE R8, R9, 0x4, R10 ;  /* 0x0000000409087825 */ /* 0x002fc800078e020a */
[----:B--2---:R-:W-:Y:S01]  /*0250*/  FFMA R13, R4, R13, R15 ;  /* 0x0000000d040d7223 */ /* 0x004fe2000000000f */
[----:B------:R-:W-:Y:S06]  /*0260*/  @P0 EXIT ;  /* 0x000000000000094d */ /* 0x000fec0003800000 */
[----:B------:R-:W-:Y:S01]  /*0270*/  STG.E desc[UR4][R8.64], R13 ;  /* 0x0000000d08007986 */ /* 0x000fe2000c101904 */
[----:B------:R-:W-:Y:S05]  /*0280*/  EXIT ;  /* 0x000000000000794d */ /* 0x000fea0003800000 */
.L_x_0:
[----:B------:R-:W-:-:S00]  /*0290*/  BRA `(.L_x_0) ;  /* 0xfffffffc00fc7947 */ /* 0x000fc0000383ffff */
[----:B------:R-:W-:-:S00]  /*02a0*/  NOP ;  /* 0x0000000000007918 */ /* 0x000fc00000000000 */
        /* <DEDUP_REMOVED lines=13> */
.L_x_1:


//--------------------- .nv.constant0.triton_poi_fused_add_mul_3 --------------------------
	.section	.nv.constant0.triton_poi_fused_add_mul_3,"a",@progbits
	.sectionflags	@""
	.align	4
.nv.constant0.triton_poi_fused_add_mul_3:
	.zero		564
